//
// Generated by NVIDIA NVVM Compiler
//
// Compiler Build ID: CL-36424714
// Cuda compilation tools, release 13.0, V13.0.88
// Based on NVVM 20.0.0
//

.version 9.0
.target sm_100
.address_size 64

	// .globl	_Z12FusedBaisAddILi10E30MaskScaleAndElemwiseAddFunctorIfEfEvT0_PT1_S4_S4_ii
// _ZZ19FusedBaisAddVecSmemILi10E30MaskScaleAndElemwiseAddFunctorIfEfEvT0_PT1_S4_S4_iiE4smem has been demoted

.visible .entry _Z12FusedBaisAddILi10E30MaskScaleAndElemwiseAddFunctorIfEfEvT0_PT1_S4_S4_ii(
	.param .align 8 .b8 _Z12FusedBaisAddILi10E30MaskScaleAndElemwiseAddFunctorIfEfEvT0_PT1_S4_S4_ii_param_0[24],
	.param .u64 .ptr .align 1 _Z12FusedBaisAddILi10E30MaskScaleAndElemwiseAddFunctorIfEfEvT0_PT1_S4_S4_ii_param_1,
	.param .u64 .ptr .align 1 _Z12FusedBaisAddILi10E30MaskScaleAndElemwiseAddFunctorIfEfEvT0_PT1_S4_S4_ii_param_2,
	.param .u64 .ptr .align 1 _Z12FusedBaisAddILi10E30MaskScaleAndElemwiseAddFunctorIfEfEvT0_PT1_S4_S4_ii_param_3,
	.param .u32 _Z12FusedBaisAddILi10E30MaskScaleAndElemwiseAddFunctorIfEfEvT0_PT1_S4_S4_ii_param_4,
	.param .u32 _Z12FusedBaisAddILi10E30MaskScaleAndElemwiseAddFunctorIfEfEvT0_PT1_S4_S4_ii_param_5
)
{
	.reg .pred 	%p<4>;
	.reg .b16 	%rs<2>;
	.reg .b32 	%r<13>;
	.reg .b32 	%f<9>;
	.reg .b64 	%rd<19>;

	ld.param.u64 	%rd1, [_Z12FusedBaisAddILi10E30MaskScaleAndElemwiseAddFunctorIfEfEvT0_PT1_S4_S4_ii_param_0];
	ld.param.u64 	%rd2, [_Z12FusedBaisAddILi10E30MaskScaleAndElemwiseAddFunctorIfEfEvT0_PT1_S4_S4_ii_param_0+8];
	ld.param.f32 	%f1, [_Z12FusedBaisAddILi10E30MaskScaleAndElemwiseAddFunctorIfEfEvT0_PT1_S4_S4_ii_param_0+16];
	ld.param.u64 	%rd8, [_Z12FusedBaisAddILi10E30MaskScaleAndElemwiseAddFunctorIfEfEvT0_PT1_S4_S4_ii_param_1];
	ld.param.u64 	%rd9, [_Z12FusedBaisAddILi10E30MaskScaleAndElemwiseAddFunctorIfEfEvT0_PT1_S4_S4_ii_param_2];
	ld.param.u64 	%rd10, [_Z12FusedBaisAddILi10E30MaskScaleAndElemwiseAddFunctorIfEfEvT0_PT1_S4_S4_ii_param_3];
	ld.param.u32 	%r6, [_Z12FusedBaisAddILi10E30MaskScaleAndElemwiseAddFunctorIfEfEvT0_PT1_S4_S4_ii_param_4];
	ld.param.u32 	%r7, [_Z12FusedBaisAddILi10E30MaskScaleAndElemwiseAddFunctorIfEfEvT0_PT1_S4_S4_ii_param_5];
	mov.u32 	%r8, %ctaid.x;
	mov.u32 	%r1, %ntid.x;
	mov.u32 	%r9, %tid.x;
	mad.lo.s32 	%r12, %r8, %r1, %r9;
	setp.ge.s32 	%p1, %r12, %r6;
	@%p1 bra 	$L__BB0_3;
	mov.u32 	%r10, %nctaid.x;
	mul.lo.s32 	%r3, %r1, %r10;
	cvta.to.global.u64 	%rd3, %rd2;
	cvta.to.global.u64 	%rd4, %rd1;
	cvta.to.global.u64 	%rd5, %rd8;
	cvta.to.global.u64 	%rd6, %rd10;
	cvta.to.global.u64 	%rd7, %rd9;
$L__BB0_2:
	cvt.s64.s32 	%rd11, %r12;
	mul.wide.s32 	%rd12, %r12, 4;
	add.s64 	%rd13, %rd5, %rd12;
	ld.global.f32 	%f2, [%rd13];
	rem.s32 	%r11, %r12, %r7;
	mul.wide.s32 	%rd14, %r11, 4;
	add.s64 	%rd15, %rd6, %rd14;
	ld.global.f32 	%f3, [%rd15];
	add.f32 	%f4, %f2, %f3;
	add.s64 	%rd16, %rd4, %rd11;
	ld.global.u8 	%rs1, [%rd16];
	setp.ne.s16 	%p2, %rs1, 0;
	selp.f32 	%f5, 0f3F800000, 0f00000000, %p2;
	mul.f32 	%f6, %f1, %f5;
	add.s64 	%rd17, %rd3, %rd12;
	ld.global.f32 	%f7, [%rd17];
	fma.rn.f32 	%f8, %f4, %f6, %f7;
	add.s64 	%rd18, %rd7, %rd12;
	st.global.f32 	[%rd18], %f8;
	add.s32 	%r12, %r12, %r3;
	setp.lt.s32 	%p3, %r12, %r6;
	@%p3 bra 	$L__BB0_2;
$L__BB0_3:
	ret;

}
	// .globl	_Z19FusedBaisAddVecSmemILi10E30MaskScaleAndElemwiseAddFunctorIfEfEvT0_PT1_S4_S4_ii
.visible .entry _Z19FusedBaisAddVecSmemILi10E30MaskScaleAndElemwiseAddFunctorIfEfEvT0_PT1_S4_S4_ii(
	.param .align 8 .b8 _Z19FusedBaisAddVecSmemILi10E30MaskScaleAndElemwiseAddFunctorIfEfEvT0_PT1_S4_S4_ii_param_0[24],
	.param .u64 .ptr .align 1 _Z19FusedBaisAddVecSmemILi10E30MaskScaleAndElemwiseAddFunctorIfEfEvT0_PT1_S4_S4_ii_param_1,
	.param .u64 .ptr .align 1 _Z19FusedBaisAddVecSmemILi10E30MaskScaleAndElemwiseAddFunctorIfEfEvT0_PT1_S4_S4_ii_param_2,
	.param .u64 .ptr .align 1 _Z19FusedBaisAddVecSmemILi10E30MaskScaleAndElemwiseAddFunctorIfEfEvT0_PT1_S4_S4_ii_param_3,
	.param .u32 _Z19FusedBaisAddVecSmemILi10E30MaskScaleAndElemwiseAddFunctorIfEfEvT0_PT1_S4_S4_ii_param_4,
	.param .u32 _Z19FusedBaisAddVecSmemILi10E30MaskScaleAndElemwiseAddFunctorIfEfEvT0_PT1_S4_S4_ii_param_5
)
{
	.reg .pred 	%p<8>;
	.reg .b16 	%rs<5>;
	.reg .b32 	%r<36>;
	.reg .b32 	%f<31>;
	.reg .b64 	%rd<20>;
	// demoted variable
	.shared .align 4 .b8 _ZZ19FusedBaisAddVecSmemILi10E30MaskScaleAndElemwiseAddFunctorIfEfEvT0_PT1_S4_S4_iiE4smem[40];
	ld.param.u64 	%rd1, [_Z19FusedBaisAddVecSmemILi10E30MaskScaleAndElemwiseAddFunctorIfEfEvT0_PT1_S4_S4_ii_param_0];
	ld.param.u64 	%rd2, [_Z19FusedBaisAddVecSmemILi10E30MaskScaleAndElemwiseAddFunctorIfEfEvT0_PT1_S4_S4_ii_param_0+8];
	ld.param.f32 	%f1, [_Z19FusedBaisAddVecSmemILi10E30MaskScaleAndElemwiseAddFunctorIfEfEvT0_PT1_S4_S4_ii_param_0+16];
	ld.param.u64 	%rd7, [_Z19FusedBaisAddVecSmemILi10E30MaskScaleAndElemwiseAddFunctorIfEfEvT0_PT1_S4_S4_ii_param_1];
	ld.param.u64 	%rd8, [_Z19FusedBaisAddVecSmemILi10E30MaskScaleAndElemwiseAddFunctorIfEfEvT0_PT1_S4_S4_ii_param_2];
	ld.param.u64 	%rd9, [_Z19FusedBaisAddVecSmemILi10E30MaskScaleAndElemwiseAddFunctorIfEfEvT0_PT1_S4_S4_ii_param_3];
	ld.param.u32 	%r8, [_Z19FusedBaisAddVecSmemILi10E30MaskScaleAndElemwiseAddFunctorIfEfEvT0_PT1_S4_S4_ii_param_4];
	ld.param.u32 	%r9, [_Z19FusedBaisAddVecSmemILi10E30MaskScaleAndElemwiseAddFunctorIfEfEvT0_PT1_S4_S4_ii_param_5];
	mov.u32 	%r10, %ctaid.x;
	mov.u32 	%r1, %ntid.x;
	mov.u32 	%r2, %tid.x;
	mad.lo.s32 	%r35, %r10, %r1, %r2;
	setp.ge.s32 	%p1, %r2, %r9;
	@%p1 bra 	$L__BB1_2;
	cvta.to.global.u64 	%rd10, %rd9;
	mul.wide.u32 	%rd11, %r2, 4;
	add.s64 	%rd12, %rd10, %rd11;
	ld.global.f32 	%f2, [%rd12];
	shl.b32 	%r11, %r2, 2;
	mov.u32 	%r12, _ZZ19FusedBaisAddVecSmemILi10E30MaskScaleAndElemwiseAddFunctorIfEfEvT0_PT1_S4_S4_iiE4smem;
	add.s32 	%r13, %r12, %r11;
	st.shared.f32 	[%r13], %f2;
$L__BB1_2:
	bar.sync 	0;
	shr.s32 	%r14, %r8, 31;
	shr.u32 	%r15, %r14, 30;
	add.s32 	%r16, %r8, %r15;
	shr.s32 	%r4, %r16, 2;
	setp.ge.s32 	%p2, %r35, %r4;
	@%p2 bra 	$L__BB1_5;
	mov.u32 	%r17, %nctaid.x;
	mul.lo.s32 	%r5, %r1, %r17;
	cvta.to.global.u64 	%rd3, %rd2;
	cvta.to.global.u64 	%rd4, %rd1;
	cvta.to.global.u64 	%rd5, %rd7;
	cvta.to.global.u64 	%rd6, %rd8;
	mov.u32 	%r21, _ZZ19FusedBaisAddVecSmemILi10E30MaskScaleAndElemwiseAddFunctorIfEfEvT0_PT1_S4_S4_iiE4smem;
$L__BB1_4:
	mul.wide.s32 	%rd13, %r35, 16;
	add.s64 	%rd14, %rd5, %rd13;
	ld.global.v4.f32 	{%f3, %f4, %f5, %f6}, [%rd14];
	shl.b32 	%r18, %r35, 2;
	rem.s32 	%r19, %r18, %r9;
	shl.b32 	%r20, %r19, 2;
	add.s32 	%r22, %r21, %r20;
	ld.shared.f32 	%f7, [%r22];
	add.f32 	%f8, %f3, %f7;
	cvt.s64.s32 	%rd15, %r18;
	add.s64 	%rd16, %rd4, %rd15;
	ld.global.u8 	%rs1, [%rd16];
	setp.ne.s16 	%p3, %rs1, 0;
	selp.f32 	%f9, 0f3F800000, 0f00000000, %p3;
	mul.f32 	%f10, %f1, %f9;
	mul.wide.s32 	%rd17, %r18, 4;
	add.s64 	%rd18, %rd3, %rd17;
	ld.global.f32 	%f11, [%rd18];
	fma.rn.f32 	%f12, %f8, %f10, %f11;
	or.b32  	%r23, %r18, 1;
	rem.s32 	%r24, %r23, %r9;
	shl.b32 	%r25, %r24, 2;
	add.s32 	%r26, %r21, %r25;
	ld.shared.f32 	%f13, [%r26];
	add.f32 	%f14, %f4, %f13;
	ld.global.u8 	%rs2, [%rd16+1];
	setp.ne.s16 	%p4, %rs2, 0;
	selp.f32 	%f15, 0f3F800000, 0f00000000, %p4;
	mul.f32 	%f16, %f1, %f15;
	ld.global.f32 	%f17, [%rd18+4];
	fma.rn.f32 	%f18, %f14, %f16, %f17;
	or.b32  	%r27, %r18, 2;
	rem.s32 	%r28, %r27, %r9;
	shl.b32 	%r29, %r28, 2;
	add.s32 	%r30, %r21, %r29;
	ld.shared.f32 	%f19, [%r30];
	add.f32 	%f20, %f5, %f19;
	ld.global.u8 	%rs3, [%rd16+2];
	setp.ne.s16 	%p5, %rs3, 0;
	selp.f32 	%f21, 0f3F800000, 0f00000000, %p5;
	mul.f32 	%f22, %f1, %f21;
	ld.global.f32 	%f23, [%rd18+8];
	fma.rn.f32 	%f24, %f20, %f22, %f23;
	or.b32  	%r31, %r18, 3;
	rem.s32 	%r32, %r31, %r9;
	shl.b32 	%r33, %r32, 2;
	add.s32 	%r34, %r21, %r33;
	ld.shared.f32 	%f25, [%r34];
	add.f32 	%f26, %f6, %f25;
	ld.global.u8 	%rs4, [%rd16+3];
	setp.ne.s16 	%p6, %rs4, 0;
	selp.f32 	%f27, 0f3F800000, 0f00000000, %p6;
	mul.f32 	%f28, %f1, %f27;
	ld.global.f32 	%f29, [%rd18+12];
	fma.rn.f32 	%f30, %f26, %f28, %f29;
	add.s64 	%rd19, %rd6, %rd13;
	st.global.v4.f32 	[%rd19], {%f12, %f18, %f24, %f30};
	add.s32 	%r35, %r35, %r5;
	setp.lt.s32 	%p7, %r35, %r4;
	@%p7 bra 	$L__BB1_4;
$L__BB1_5:
	ret;

}


// ===== COMPILED SASS (sm_100) =====

	.target	sm_100

	.elftype	@"ET_EXEC"


//--------------------- .note.nv.tkinfo           --------------------------
	.section	.note.nv.tkinfo,"",@"SHT_NOTE"
	.sectionflags	@"SHF_NOTE_NV_TKINFO"
	.tkinfo
        /*0018*/ 	.word	0x00000002
        /*0030*/ 	.string	""
        /*0030*/ 	.string	"ptxas"
        /*0030*/ 	.string	"Cuda compilation tools, release 13.0, V13.0.88"
        /*0030*/ 	.string	"Build cuda_13.0.r13.0/compiler.36424714_0"
        /*0030*/ 	.string	"-arch sm_100 -m 64 "



//--------------------- .note.nv.cuinfo           --------------------------
	.section	.note.nv.cuinfo,"",@"SHT_NOTE"
	.sectionflags	@"SHF_NOTE_NV_CUINFO"
        /*0018*/ 	.short	0x0002
        /*001a*/ 	.short	0x0064
        /*001c*/ 	.short	0x0082
	.zero		2


//--------------------- .nv.info                  --------------------------
	.section	.nv.info,"",@"SHT_CUDA_INFO"
	.align	4


	//----- nvinfo : EIATTR_REGCOUNT
	.align		4
        /*0000*/ 	.byte	0x04, 0x2f
        /*0002*/ 	.short	(.L_1 - .L_0)
	.align		4
.L_0:
        /*0004*/ 	.word	index@(_Z12FusedBaisAddILi10E30MaskScaleAndElemwiseAddFunctorIfEfEvT0_PT1_S4_S4_ii)
        /*0008*/ 	.word	0x0000001c


	//----- nvinfo : EIATTR_FRAME_SIZE
	.align		4
.L_1:
        /*000c*/ 	.byte	0x04, 0x11
        /*000e*/ 	.short	(.L_3 - .L_2)
	.align		4
.L_2:
        /*0010*/ 	.word	index@(_Z12FusedBaisAddILi10E30MaskScaleAndElemwiseAddFunctorIfEfEvT0_PT1_S4_S4_ii)
        /*0014*/ 	.word	0x00000000


	//----- nvinfo : EIATTR_REGCOUNT
	.align		4
.L_3:
        /*0018*/ 	.byte	0x04, 0x2f
        /*001a*/ 	.short	(.L_5 - .L_4)
	.align		4
.L_4:
        /*001c*/ 	.word	index@(_Z19FusedBaisAddVecSmemILi10E30MaskScaleAndElemwiseAddFunctorIfEfEvT0_PT1_S4_S4_ii)
        /*0020*/ 	.word	0x00000020


	//----- nvinfo : EIATTR_FRAME_SIZE
	.align		4
.L_5:
        /*0024*/ 	.byte	0x04, 0x11
        /*0026*/ 	.short	(.L_7 - .L_6)
	.align		4
.L_6:
        /*0028*/ 	.word	index@(_Z19FusedBaisAddVecSmemILi10E30MaskScaleAndElemwiseAddFunctorIfEfEvT0_PT1_S4_S4_ii)
        /*002c*/ 	.word	0x00000000


	//----- nvinfo : EIATTR_MIN_STACK_SIZE
	.align		4
.L_7:
        /*0030*/ 	.byte	0x04, 0x12
        /*0032*/ 	.short	(.L_9 - .L_8)
	.align		4
.L_8:
        /*0034*/ 	.word	index@(_Z19FusedBaisAddVecSmemILi10E30MaskScaleAndElemwiseAddFunctorIfEfEvT0_PT1_S4_S4_ii)
        /*0038*/ 	.word	0x00000000


	//----- nvinfo : EIATTR_MIN_STACK_SIZE
	.align		4
.L_9:
        /*003c*/ 	.byte	0x04, 0x12
        /*003e*/ 	.short	(.L_11 - .L_10)
	.align		4
.L_10:
        /*0040*/ 	.word	index@(_Z12FusedBaisAddILi10E30MaskScaleAndElemwiseAddFunctorIfEfEvT0_PT1_S4_S4_ii)
        /*0044*/ 	.word	0x00000000
.L_11:


//--------------------- .nv.compat                --------------------------
	.section	.nv.compat,"",@"SHT_CUDA_COMPAT_INFO"
	.align	4
        /*0000*/ 	.byte	0x02, 0x09, 0x00, 0x00, 0x02, 0x02, 0x01, 0x00, 0x02, 0x05, 0x05, 0x00, 0x03, 0x07, 0x01, 0x01
        /*0010*/ 	.byte	0x02, 0x03, 0x00, 0x00, 0x02, 0x06, 0x01, 0x00, 0x04, 0x0b, 0x08, 0x00, 0x09, 0x00, 0x00, 0x00
        /*0020*/ 	.byte	0x00, 0x00, 0x00, 0x00


//--------------------- .nv.info._Z19FusedBaisAddVecSmemILi10E30MaskScaleAndElemwiseAddFunctorIfEfEvT0_PT1_S4_S4_ii --------------------------
	.section	.nv.info._Z19FusedBaisAddVecSmemILi10E30MaskScaleAndElemwiseAddFunctorIfEfEvT0_PT1_S4_S4_ii,"",@"SHT_CUDA_INFO"
	.sectionflags	@""
	.align	4


	//----- nvinfo : EIATTR_CUDA_API_VERSION
	.align		4
        /*0000*/ 	.byte	0x04, 0x37
        /*0002*/ 	.short	(.L_13 - .L_12)
.L_12:
        /*0004*/ 	.word	0x00000082


	//----- nvinfo : EIATTR_KPARAM_INFO
	.align		4
.L_13:
        /*0008*/ 	.byte	0x04, 0x17
        /*000a*/ 	.short	(.L_15 - .L_14)
.L_14:
        /*000c*/ 	.word	0x00000000
        /*0010*/ 	.short	0x0005
        /*0012*/ 	.short	0x0034
        /*0014*/ 	.byte	0x00, 0xf0, 0x11, 0x00


	//----- nvinfo : EIATTR_KPARAM_INFO
	.align		4
.L_15:
        /*0018*/ 	.byte	0x04, 0x17
        /*001a*/ 	.short	(.L_17 - .L_16)
.L_16:
        /*001c*/ 	.word	0x00000000
        /*0020*/ 	.short	0x0004
        /*0022*/ 	.short	0x0030
        /*0024*/ 	.byte	0x00, 0xf0, 0x11, 0x00


	//----- nvinfo : EIATTR_KPARAM_INFO
	.align		4
.L_17:
        /*0028*/ 	.byte	0x04, 0x17
        /*002a*/ 	.short	(.L_19 - .L_18)
.L_18:
        /*002c*/ 	.word	0x00000000
        /*0030*/ 	.short	0x0003
        /*0032*/ 	.short	0x0028
        /*0034*/ 	.byte	0x00, 0xf5, 0x21, 0x00


	//----- nvinfo : EIATTR_KPARAM_INFO
	.align		4
.L_19:
        /*0038*/ 	.byte	0x04, 0x17
        /*003a*/ 	.short	(.L_21 - .L_20)
.L_20:
        /*003c*/ 	.word	0x00000000
        /*0040*/ 	.short	0x0002
        /*0042*/ 	.short	0x0020
        /*0044*/ 	.byte	0x00, 0xf5, 0x21, 0x00


	//----- nvinfo : EIATTR_KPARAM_INFO
	.align		4
.L_21:
        /*0048*/ 	.byte	0x04, 0x17
        /*004a*/ 	.short	(.L_23 - .L_22)
.L_22:
        /*004c*/ 	.word	0x00000000
        /*0050*/ 	.short	0x0001
        /*0052*/ 	.short	0x0018
        /*0054*/ 	.byte	0x00, 0xf5, 0x21, 0x00


	//----- nvinfo : EIATTR_KPARAM_INFO
	.align		4
.L_23:
        /*0058*/ 	.byte	0x04, 0x17
        /*005a*/ 	.short	(.L_25 - .L_24)
.L_24:
        /*005c*/ 	.word	0x00000000
        /*0060*/ 	.short	0x0000
        /*0062*/ 	.short	0x0000
        /*0064*/ 	.byte	0x00, 0xf0, 0x61, 0x00


	//----- nvinfo : EIATTR_SPARSE_MMA_MASK
	.align		4
.L_25:
        /*0068*/ 	.byte	0x03, 0x50
        /*006a*/ 	.short	0x0000


	//----- nvinfo : EIATTR_MAXREG_COUNT
	.align		4
        /*006c*/ 	.byte	0x03, 0x1b
        /*006e*/ 	.short	0x00ff


	//----- nvinfo : EIATTR_NUM_BARRIERS
	.align		4
        /*0070*/ 	.byte	0x02, 0x4c
        /*0072*/ 	.byte	0x01
	.zero		1


	//----- nvinfo : EIATTR_MERCURY_ISA_VERSION
	.align		4
        /*0074*/ 	.byte	0x03, 0x5f
        /*0076*/ 	.short	0x0101


	//----- nvinfo : EIATTR_VRC_CTA_INIT_COUNT
	.align		4
        /*0078*/ 	.byte	0x02, 0x4a
	.zero		1
	.zero		1


	//----- nvinfo : EIATTR_EXIT_INSTR_OFFSETS
	.align		4
        /*007c*/ 	.byte	0x04, 0x1c
        /*007e*/ 	.short	(.L_27 - .L_26)


	//   ....[0]....
.L_26:
        /*0080*/ 	.word	0x00000160


	//   ....[1]....
        /*0084*/ 	.word	0x00000960


	//----- nvinfo : EIATTR_CRS_STACK_SIZE
	.align		4
.L_27:
        /*0088*/ 	.byte	0x04, 0x1e
        /*008a*/ 	.short	(.L_29 - .L_28)
.L_28:
        /*008c*/ 	.word	0x00000000


	//----- nvinfo : EIATTR_CBANK_PARAM_SIZE
	.align		4
.L_29:
        /*0090*/ 	.byte	0x03, 0x19
        /*0092*/ 	.short	0x0038


	//----- nvinfo : EIATTR_PARAM_CBANK
	.align		4
        /*0094*/ 	.byte	0x04, 0x0a
        /*0096*/ 	.short	(.L_31 - .L_30)
	.align		4
.L_30:
        /*0098*/ 	.word	index@(.nv.constant0._Z19FusedBaisAddVecSmemILi10E30MaskScaleAndElemwiseAddFunctorIfEfEvT0_PT1_S4_S4_ii)
        /*009c*/ 	.short	0x0380
        /*009e*/ 	.short	0x0038


	//----- nvinfo : EIATTR_SW_WAR
	.align		4
.L_31:
        /*00a0*/ 	.byte	0x04, 0x36
        /*00a2*/ 	.short	(.L_33 - .L_32)
.L_32:
        /*00a4*/ 	.word	0x00000008
.L_33:


//--------------------- .nv.info._Z12FusedBaisAddILi10E30MaskScaleAndElemwiseAddFunctorIfEfEvT0_PT1_S4_S4_ii --------------------------
	.section	.nv.info._Z12FusedBaisAddILi10E30MaskScaleAndElemwiseAddFunctorIfEfEvT0_PT1_S4_S4_ii,"",@"SHT_CUDA_INFO"
	.sectionflags	@""
	.align	4


	//----- nvinfo : EIATTR_CUDA_API_VERSION
	.align		4
        /*0000*/ 	.byte	0x04, 0x37
        /*0002*/ 	.short	(.L_35 - .L_34)
.L_34:
        /*0004*/ 	.word	0x00000082


	//----- nvinfo : EIATTR_KPARAM_INFO
	.align		4
.L_35:
        /*0008*/ 	.byte	0x04, 0x17
        /*000a*/ 	.short	(.L_37 - .L_36)
.L_36:
        /*000c*/ 	.word	0x00000000
        /*0010*/ 	.short	0x0005
        /*0012*/ 	.short	0x0034
        /*0014*/ 	.byte	0x00, 0xf0, 0x11, 0x00


	//----- nvinfo : EIATTR_KPARAM_INFO
	.align		4
.L_37:
        /*0018*/ 	.byte	0x04, 0x17
        /*001a*/ 	.short	(.L_39 - .L_38)
.L_38:
        /*001c*/ 	.word	0x00000000
        /*0020*/ 	.short	0x0004
        /*0022*/ 	.short	0x0030
        /*0024*/ 	.byte	0x00, 0xf0, 0x11, 0x00


	//----- nvinfo : EIATTR_KPARAM_INFO
	.align		4
.L_39:
        /*0028*/ 	.byte	0x04, 0x17
        /*002a*/ 	.short	(.L_41 - .L_40)
.L_40:
        /*002c*/ 	.word	0x00000000
        /*0030*/ 	.short	0x0003
        /*0032*/ 	.short	0x0028
        /*0034*/ 	.byte	0x00, 0xf5, 0x21, 0x00


	//----- nvinfo : EIATTR_KPARAM_INFO
	.align		4
.L_41:
        /*0038*/ 	.byte	0x04, 0x17
        /*003a*/ 	.short	(.L_43 - .L_42)
.L_42:
        /*003c*/ 	.word	0x00000000
        /*0040*/ 	.short	0x0002
        /*0042*/ 	.short	0x0020
        /*0044*/ 	.byte	0x00, 0xf5, 0x21, 0x00


	//----- nvinfo : EIATTR_KPARAM_INFO
	.align		4
.L_43:
        /*0048*/ 	.byte	0x04, 0x17
        /*004a*/ 	.short	(.L_45 - .L_44)
.L_44:
        /*004c*/ 	.word	0x00000000
        /*0050*/ 	.short	0x0001
        /*0052*/ 	.short	0x0018
        /*0054*/ 	.byte	0x00, 0xf5, 0x21, 0x00


	//----- nvinfo : EIATTR_KPARAM_INFO
	.align		4
.L_45:
        /*0058*/ 	.byte	0x04, 0x17
        /*005a*/ 	.short	(.L_47 - .L_46)
.L_46:
        /*005c*/ 	.word	0x00000000
        /*0060*/ 	.short	0x0000
        /*0062*/ 	.short	0x0000
        /*0064*/ 	.byte	0x00, 0xf0, 0x61, 0x00


	//----- nvinfo : EIATTR_SPARSE_MMA_MASK
	.align		4
.L_47:
        /*0068*/ 	.byte	0x03, 0x50
        /*006a*/ 	.short	0x0000


	//----- nvinfo : EIATTR_MAXREG_COUNT
	.align		4
        /*006c*/ 	.byte	0x03, 0x1b
        /*006e*/ 	.short	0x00ff


	//----- nvinfo : EIATTR_MERCURY_ISA_VERSION
	.align		4
        /*0070*/ 	.byte	0x03, 0x5f
        /*0072*/ 	.short	0x0101


	//----- nvinfo : EIATTR_VRC_CTA_INIT_COUNT
	.align		4
        /*0074*/ 	.byte	0x02, 0x4a
	.zero		1
	.zero		1


	//----- nvinfo : EIATTR_EXIT_INSTR_OFFSETS
	.align		4
        /*0078*/ 	.byte	0x04, 0x1c
        /*007a*/ 	.short	(.L_49 - .L_48)


	//   ....[0]....
.L_48:
        /*007c*/ 	.word	0x00000070


	//   ....[1]....
        /*0080*/ 	.word	0x00000400


	//----- nvinfo : EIATTR_CRS_STACK_SIZE
	.align		4
.L_49:
        /*0084*/ 	.byte	0x04, 0x1e
        /*0086*/ 	.short	(.L_51 - .L_50)
.L_50:
        /*0088*/ 	.word	0x00000000


	//----- nvinfo : EIATTR_CBANK_PARAM_SIZE
	.align		4
.L_51:
        /*008c*/ 	.byte	0x03, 0x19
        /*008e*/ 	.short	0x0038


	//----- nvinfo : EIATTR_PARAM_CBANK
	.align		4
        /*0090*/ 	.byte	0x04, 0x0a
        /*0092*/ 	.short	(.L_53 - .L_52)
	.align		4
.L_52:
        /*0094*/ 	.word	index@(.nv.constant0._Z12FusedBaisAddILi10E30MaskScaleAndElemwiseAddFunctorIfEfEvT0_PT1_S4_S4_ii)
        /*0098*/ 	.short	0x0380
        /*009a*/ 	.short	0x0038


	//----- nvinfo : EIATTR_SW_WAR
	.align		4
.L_53:
        /*009c*/ 	.byte	0x04, 0x36
        /*009e*/ 	.short	(.L_55 - .L_54)
.L_54:
        /*00a0*/ 	.word	0x00000008
.L_55:


//--------------------- .nv.callgraph             --------------------------
	.section	.nv.callgraph,"",@"SHT_CUDA_CALLGRAPH"
	.align	4
	.sectionentsize	8
	.align		4
        /*0000*/ 	.word	0x00000000
	.align		4
        /*0004*/ 	.word	0xffffffff
	.align		4
        /*0008*/ 	.word	0x00000000
	.align		4
        /*000c*/ 	.word	0xfffffffe
	.align		4
        /*0010*/ 	.word	0x00000000
	.align		4
        /*0014*/ 	.word	0xfffffffd
	.align		4
        /*0018*/ 	.word	0x00000000
	.align		4
        /*001c*/ 	.word	0xfffffffc


//--------------------- .text._Z19FusedBaisAddVecSmemILi10E30MaskScaleAndElemwiseAddFunctorIfEfEvT0_PT1_S4_S4_ii --------------------------
	.section	.text._Z19FusedBaisAddVecSmemILi10E30MaskScaleAndElemwiseAddFunctorIfEfEvT0_PT1_S4_S4_ii,"ax",@progbits
	.align	128
        .global         _Z19FusedBaisAddVecSmemILi10E30MaskScaleAndElemwiseAddFunctorIfEfEvT0_PT1_S4_S4_ii
        .type           _Z19FusedBaisAddVecSmemILi10E30MaskScaleAndElemwiseAddFunctorIfEfEvT0_PT1_S4_S4_ii,@function
        .size           _Z19FusedBaisAddVecSmemILi10E30MaskScaleAndElemwiseAddFunctorIfEfEvT0_PT1_S4_S4_ii,(.L_x_4 - _Z19FusedBaisAddVecSmemILi10E30MaskScaleAndElemwiseAddFunctorIfEfEvT0_PT1_S4_S4_ii)
        .other          _Z19FusedBaisAddVecSmemILi10E30MaskScaleAndElemwiseAddFunctorIfEfEvT0_PT1_S4_S4_ii,@"STO_CUDA_ENTRY STV_DEFAULT"
_Z19FusedBaisAddVecSmemILi10E30MaskScaleAndElemwiseAddFunctorIfEfEvT0_PT1_S4_S4_ii:
.text._Z19FusedBaisAddVecSmemILi10E30MaskScaleAndElemwiseAddFunctorIfEfEvT0_PT1_S4_S4_ii:
[----:B------:R-:W-:Y:S01]  /*0000*/  LDC R1, c[0x0][0x37c] ;  /* 0x0000df00ff017b82 */ /* 0x000fe20000000800 */
[----:B------:R-:W0:Y:S07]  /*0010*/  S2R R7, SR_TID.X ;  /* 0x0000000000077919 */ /* 0x000e2e0000002100 */
[----:B------:R-:W0:Y:S01]  /*0020*/  LDC R4, c[0x0][0x3b4] ;  /* 0x0000ed00ff047b82 */ /* 0x000e220000000800 */
[----:B------:R-:W1:Y:S01]  /*0030*/  LDCU.64 UR8, c[0x0][0x358] ;  /* 0x00006b00ff0877ac */ /* 0x000e620008000a00 */
[----:B------:R-:W2:Y:S01]  /*0040*/  LDCU UR5, c[0x0][0x3b0] ;  /* 0x00007600ff0577ac */ /* 0x000ea20008000800 */
[----:B0-----:R-:W-:-:S13]  /*0050*/  ISETP.GE.AND P0, PT, R7, R4, PT ;  /* 0x000000040700720c */ /* 0x001fda0003f06270 */
[----:B------:R-:W0:Y:S02]  /*0060*/  @!P0 LDC.64 R2, c[0x0][0x3a8] ;  /* 0x0000ea00ff028b82 */ /* 0x000e240000000a00 */
[----:B0-----:R-:W-:-:S06]  /*0070*/  @!P0 IMAD.WIDE.U32 R2, R7, 0x4, R2 ;  /* 0x0000000407028825 */ /* 0x001fcc00078e0002 */
[----:B-1----:R0:W3:Y:S01]  /*0080*/  @!P0 LDG.E R2, desc[UR8][R2.64] ;  /* 0x0000000802028981 */ /* 0x0020e2000c1e1900 */
[----:B------:R-:W1:Y:S01]  /*0090*/  S2UR UR6, SR_CTAID.X ;  /* 0x00000000000679c3 */ /* 0x000e620000002500 */
[----:B------:R-:W-:Y:S01]  /*00a0*/  @!P0 MOV R0, 0x400 ;  /* 0x0000040000008802 */ /* 0x000fe20000000f00 */
[----:B--2---:R-:W-:Y:S01]  /*00b0*/  USHF.R.S32.HI UR4, URZ, 0x1f, UR5 ;  /* 0x0000001fff047899 */ /* 0x004fe20008011405 */
[----:B------:R-:W2:Y:S03]  /*00c0*/  @!P0 S2R R5, SR_CgaCtaId ;  /* 0x0000000000058919 */ /* 0x000ea60000008800 */
[----:B------:R-:W-:Y:S02]  /*00d0*/  ULEA.HI UR4, UR4, UR5, URZ, 0x2 ;  /* 0x0000000504047291 */ /* 0x000fe4000f8f10ff */
[----:B------:R-:W1:Y:S02]  /*00e0*/  LDC R6, c[0x0][0x360] ;  /* 0x0000d800ff067b82 */ /* 0x000e640000000800 */
[----:B------:R-:W-:Y:S01]  /*00f0*/  USHF.R.S32.HI UR4, URZ, 0x2, UR4 ;  /* 0x00000002ff047899 */ /* 0x000fe20008011404 */
[----:B-1----:R-:W-:Y:S01]  /*0100*/  IMAD R17, R6, UR6, R7 ;  /* 0x0000000606117c24 */ /* 0x002fe2000f8e0207 */
[----:B--2---:R-:W-:-:S04]  /*0110*/  @!P0 LEA R0, R5, R0, 0x18 ;  /* 0x0000000005008211 */ /* 0x004fc800078ec0ff */
[----:B------:R-:W-:Y:S01]  /*0120*/  ISETP.GE.AND P1, PT, R17, UR4, PT ;  /* 0x0000000411007c0c */ /* 0x000fe2000bf26270 */
[----:B0-----:R-:W-:-:S05]  /*0130*/  @!P0 IMAD R3, R7, 0x4, R0 ;  /* 0x0000000407038824 */ /* 0x001fca00078e0200 */
[----:B---3--:R0:W-:Y:S01]  /*0140*/  @!P0 STS [R3], R2 ;  /* 0x0000000203008388 */ /* 0x0081e20000000800 */
[----:B------:R-:W-:Y:S06]  /*0150*/  BAR.SYNC.DEFER_BLOCKING 0x0 ;  /* 0x0000000000007b1d */ /* 0x000fec0000010000 */
[----:B------:R-:W-:Y:S05]  /*0160*/  @P1 EXIT ;  /* 0x000000000000194d */ /* 0x000fea0003800000 */
[----:B------:R-:W-:Y:S01]  /*0170*/  IABS R18, R4 ;  /* 0x0000000400127213 */ /* 0x000fe20000000000 */
[----:B------:R-:W1:Y:S01]  /*0180*/  S2UR UR6, SR_CgaCtaId ;  /* 0x00000000000679c3 */ /* 0x000e620000008800 */
[----:B------:R-:W2:Y:S02]  /*0190*/  LDCU UR7, c[0x0][0x370] ;  /* 0x00006e00ff0777ac */ /* 0x000ea40008000800 */
[----:B------:R-:W3:Y:S01]  /*01a0*/  I2F.RP R0, R18 ;  /* 0x0000001200007306 */ /* 0x000ee20000209400 */
[----:B------:R-:W-:Y:S01]  /*01b0*/  UMOV UR5, 0x400 ;  /* 0x0000040000057882 */ /* 0x000fe20000000000 */
[----:B------:R-:W4:Y:S03]  /*01c0*/  LDCU UR12, c[0x0][0x390] ;  /* 0x00007200ff0c77ac */ /* 0x000f260008000800 */
[----:B------:R-:W4:Y:S01]  /*01d0*/  LDC R16, c[0x0][0x3b4] ;  /* 0x0000ed00ff107b82 */ /* 0x000f220000000800 */
[----:B------:R-:W2:Y:S07]  /*01e0*/  LDCU.64 UR10, c[0x0][0x380] ;  /* 0x00007000ff0a77ac */ /* 0x000eae0008000a00 */
[----:B0-----:R-:W0:Y:S01]  /*01f0*/  LDC.64 R2, c[0x0][0x398] ;  /* 0x0000e600ff027b82 */ /* 0x001e220000000a00 */
[----:B---3--:R-:W3:Y:S07]  /*0200*/  MUFU.RCP R0, R0 ;  /* 0x0000000000007308 */ /* 0x008eee0000001000 */
[----:B------:R-:W0:Y:S01]  /*0210*/  LDC.64 R8, c[0x0][0x388] ;  /* 0x0000e200ff087b82 */ /* 0x000e220000000a00 */
[----:B-1----:R-:W-:-:S07]  /*0220*/  ULEA UR5, UR6, UR5, 0x18 ;  /* 0x0000000506057291 */ /* 0x002fce000f8ec0ff */
[----:B------:R-:W1:Y:S01]  /*0230*/  LDC.64 R10, c[0x0][0x3a0] ;  /* 0x0000e800ff0a7b82 */ /* 0x000e620000000a00 */
[----:B---3--:R-:W-:Y:S02]  /*0240*/  VIADD R4, R0, 0xffffffe ;  /* 0x0ffffffe00047836 */ /* 0x008fe40000000000 */
[----:B--2---:R-:W-:Y:S02]  /*0250*/  IMAD R0, R6, UR7, RZ ;  /* 0x0000000706007c24 */ /* 0x004fe4000f8e02ff */
[----:B------:R2:W3:Y:S02]  /*0260*/  F2I.FTZ.U32.TRUNC.NTZ R5, R4 ;  /* 0x0000000400057305 */ /* 0x0004e4000021f000 */
[----:B--2---:R-:W-:Y:S02]  /*0270*/  HFMA2 R4, -RZ, RZ, 0, 0 ;  /* 0x00000000ff047431 */ /* 0x004fe400000001ff */
[----:B---3--:R-:W-:-:S04]  /*0280*/  IMAD.MOV R19, RZ, RZ, -R5 ;  /* 0x000000ffff137224 */ /* 0x008fc800078e0a05 */
[----:B------:R-:W-:-:S04]  /*0290*/  IMAD R19, R19, R18, RZ ;  /* 0x0000001213137224 */ /* 0x000fc800078e02ff */
[----:B----4-:R-:W-:-:S07]  /*02a0*/  IMAD.HI.U32 R19, R5, R19, R4 ;  /* 0x0000001305137227 */ /* 0x010fce00078e0004 */
.L_x_0:
[----:B------:R-:W-:Y:S01]  /*02b0*/  IABS R20, R16 ;  /* 0x0000001000147213 */ /* 0x000fe20000000000 */
[----:B------:R-:W-:-:S03]  /*02c0*/  IMAD.SHL.U32 R21, R17, 0x4, RZ ;  /* 0x0000000411157824 */ /* 0x000fc600078e00ff */
[----:B--2---:R-:W2:Y:S02]  /*02d0*/  I2F.RP R4, R20 ;  /* 0x0000001400047306 */ /* 0x004ea40000209400 */
[C---:B------:R-:W-:Y:S02]  /*02e0*/  IADD3 R12, P0, PT, R21.reuse, UR10, RZ ;  /* 0x0000000a150c7c10 */ /* 0x040fe4000ff1e0ff */
[----:B------:R-:W-:Y:S02]  /*02f0*/  IABS R22, R21 ;  /* 0x0000001500167213 */ /* 0x000fe40000000000 */
[----:B------:R-:W-:-:S05]  /*0300*/  LEA.HI.X.SX32 R13, R21, UR11, 0x1, P0 ;  /* 0x0000000b150d7c11 */ /* 0x000fca00080f0eff */
[----:B------:R-:W3:Y:S01]  /*0310*/  LDG.E.U8 R24, desc[UR8][R12.64] ;  /* 0x000000080c187981 */ /* 0x000ee2000c1e1100 */
[----:B--2---:R-:W2:Y:S01]  /*0320*/  MUFU.RCP R4, R4 ;  /* 0x0000000400047308 */ /* 0x004ea20000001000 */
[----:B------:R-:W-:Y:S01]  /*0330*/  IMAD.HI.U32 R23, R19, R22, RZ ;  /* 0x0000001613177227 */ /* 0x000fe200078e00ff */
[----:B------:R-:W-:Y:S01]  /*0340*/  ISETP.GE.AND P1, PT, R21, RZ, PT ;  /* 0x000000ff1500720c */ /* 0x000fe20003f26270 */
[----:B------:R-:W4:Y:S02]  /*0350*/  LDG.E.U8 R28, desc[UR8][R12.64+0x2] ;  /* 0x000002080c1c7981 */ /* 0x000f24000c1e1100 */
[----:B--2---:R-:W-:-:S04]  /*0360*/  VIADD R6, R4, 0xffffffe ;  /* 0x0ffffffe04067836 */ /* 0x004fc80000000000 */
[----:B------:R2:W5:Y:S01]  /*0370*/  F2I.FTZ.U32.TRUNC.NTZ R7, R6 ;  /* 0x0000000600077305 */ /* 0x000562000021f000 */
[----:B0-----:R-:W-:Y:S01]  /*0380*/  IMAD.WIDE R4, R17, 0x10, R2 ;  /* 0x0000001011047825 */ /* 0x001fe200078e0202 */
[----:B--2---:R-:W-:-:S03]  /*0390*/  MOV R6, RZ ;  /* 0x000000ff00067202 */ /* 0x004fc60000000f00 */
[----:B-----5:R-:W-:-:S04]  /*03a0*/  IMAD.MOV R15, RZ, RZ, -R7 ;  /* 0x000000ffff0f7224 */ /* 0x020fc800078e0a07 */
[----:B------:R-:W-:-:S04]  /*03b0*/  IMAD R15, R15, R20, RZ ;  /* 0x000000140f0f7224 */ /* 0x000fc800078e02ff */
[----:B------:R-:W-:Y:S02]  /*03c0*/  IMAD.HI.U32 R19, R7, R15, R6 ;  /* 0x0000000f07137227 */ /* 0x000fe400078e0006 */
[----:B------:R-:W2:Y:S02]  /*03d0*/  LDG.E.128 R4, desc[UR8][R4.64] ;  /* 0x0000000804047981 */ /* 0x000ea4000c1e1d00 */
[----:B------:R-:W-:-:S05]  /*03e0*/  IMAD.WIDE R14, R21, 0x4, R8 ;  /* 0x00000004150e7825 */ /* 0x000fca00078e0208 */
[----:B------:R-:W5:Y:S01]  /*03f0*/  LDG.E R25, desc[UR8][R14.64] ;  /* 0x000000080e197981 */ /* 0x000f62000c1e1900 */
[----:B------:R-:W-:-:S03]  /*0400*/  IMAD.MOV R23, RZ, RZ, -R23 ;  /* 0x000000ffff177224 */ /* 0x000fc600078e0a17 */
[----:B------:R-:W4:Y:S01]  /*0410*/  LDG.E R26, desc[UR8][R14.64+0xc] ;  /* 0x00000c080e1a7981 */ /* 0x000f22000c1e1900 */
[----:B------:R-:W-:-:S03]  /*0420*/  IMAD R27, R20, R23, R22 ;  /* 0x00000017141b7224 */ /* 0x000fc600078e0216 */
[----:B------:R-:W4:Y:S02]  /*0430*/  LDG.E.U8 R23, desc[UR8][R12.64+0x1] ;  /* 0x000001080c177981 */ /* 0x000f24000c1e1100 */
[----:B------:R-:W-:-:S13]  /*0440*/  ISETP.GT.U32.AND P0, PT, R18, R27, PT ;  /* 0x0000001b1200720c */ /* 0x000fda0003f04070 */
[----:B------:R-:W-:-:S05]  /*0450*/  @!P0 IMAD.IADD R27, R27, 0x1, -R20 ;  /* 0x000000011b1b8824 */ /* 0x000fca00078e0a14 */
[----:B------:R-:W-:Y:S02]  /*0460*/  ISETP.GT.U32.AND P0, PT, R18, R27, PT ;  /* 0x0000001b1200720c */ /* 0x000fe40003f04070 */
[----:B------:R-:W-:-:S11]  /*0470*/  LOP3.LUT R22, RZ, R16, RZ, 0x33, !PT ;  /* 0x00000010ff167212 */ /* 0x000fd600078e33ff */
[----:B------:R-:W-:Y:S01]  /*0480*/  @!P0 IMAD.IADD R27, R27, 0x1, -R20 ;  /* 0x000000011b1b8824 */ /* 0x000fe200078e0a14 */
[----:B------:R-:W-:-:S04]  /*0490*/  ISETP.NE.AND P0, PT, R16, RZ, PT ;  /* 0x000000ff1000720c */ /* 0x000fc80003f05270 */
[----:B------:R-:W-:-:S04]  /*04a0*/  @!P1 IADD3 R27, PT, PT, -R27, RZ, RZ ;  /* 0x000000ff1b1b9210 */ /* 0x000fc80007ffe1ff */
[----:B------:R-:W-:-:S04]  /*04b0*/  SEL R27, R22, R27, !P0 ;  /* 0x0000001b161b7207 */ /* 0x000fc80004000000 */
[----:B------:R-:W-:-:S06]  /*04c0*/  LEA R27, R27, UR5, 0x2 ;  /* 0x000000051b1b7c11 */ /* 0x000fcc000f8e10ff */
[----:B------:R-:W2:Y:S01]  /*04d0*/  LDS R27, [R27] ;  /* 0x000000001b1b7984 */ /* 0x000ea20000000800 */
[----:B---3--:R-:W-:-:S04]  /*04e0*/  ISETP.NE.AND P1, PT, R24, RZ, PT ;  /* 0x000000ff1800720c */ /* 0x008fc80003f25270 */
[----:B------:R-:W-:Y:S02]  /*04f0*/  FSEL R18, RZ, 1, !P1 ;  /* 0x3f800000ff127808 */ /* 0x000fe40004800000 */
[----:B------:R-:W-:-:S03]  /*0500*/  LOP3.LUT R24, R21, 0x1, RZ, 0xfc, !PT ;  /* 0x0000000115187812 */ /* 0x000fc600078efcff */
[----:B------:R-:W-:Y:S01]  /*0510*/  FMUL R18, R18, UR12 ;  /* 0x0000000c12127c20 */ /* 0x000fe20008400000 */
[----:B------:R-:W-:Y:S02]  /*0520*/  IABS R29, R24 ;  /* 0x00000018001d7213 */ /* 0x000fe40000000000 */
[----:B------:R-:W-:Y:S01]  /*0530*/  ISETP.GE.AND P4, PT, R24, RZ, PT ;  /* 0x000000ff1800720c */ /* 0x000fe20003f86270 */
[----:B--2---:R-:W-:Y:S02]  /*0540*/  FADD R4, R4, R27 ;  /* 0x0000001b04047221 */ /* 0x004fe40000000000 */
[----:B------:R-:W2:Y:S02]  /*0550*/  LDG.E R27, desc[UR8][R14.64+0x4] ;  /* 0x000004080e1b7981 */ /* 0x000ea4000c1e1900 */
[----:B-----5:R-:W-:Y:S01]  /*0560*/  FFMA R4, R4, R18, R25 ;  /* 0x0000001204047223 */ /* 0x020fe20000000019 */
[----:B------:R-:W-:Y:S01]  /*0570*/  LOP3.LUT R25, R21, 0x2, RZ, 0xfc, !PT ;  /* 0x0000000215197812 */ /* 0x000fe200078efcff */
[----:B------:R-:W-:-:S03]  /*0580*/  IMAD.HI.U32 R18, R19, R29, RZ ;  /* 0x0000001d13127227 */ /* 0x000fc600078e00ff */
[----:B------:R-:W-:Y:S02]  /*0590*/  IABS R24, R25 ;  /* 0x0000001900187213 */ /* 0x000fe40000000000 */
[----:B------:R-:W-:Y:S01]  /*05a0*/  ISETP.GE.AND P3, PT, R25, RZ, PT ;  /* 0x000000ff1900720c */ /* 0x000fe20003f66270 */
[----:B------:R-:W-:Y:S02]  /*05b0*/  IMAD.MOV R25, RZ, RZ, -R18 ;  /* 0x000000ffff197224 */ /* 0x000fe400078e0a12 */
[----:B------:R-:W-:Y:S02]  /*05c0*/  IMAD.MOV.U32 R18, RZ, RZ, R24 ;  /* 0x000000ffff127224 */ /* 0x000fe400078e0018 */
[----:B------:R0:W3:Y:S01]  /*05d0*/  LDG.E.U8 R24, desc[UR8][R12.64+0x3] ;  /* 0x000003080c187981 */ /* 0x0000e2000c1e1100 */
[----:B------:R-:W-:Y:S02]  /*05e0*/  IMAD R29, R20, R25, R29 ;  /* 0x00000019141d7224 */ /* 0x000fe400078e021d */
[----:B------:R-:W-:-:S04]  /*05f0*/  IMAD.HI.U32 R25, R19, R18, RZ ;  /* 0x0000001213197227 */ /* 0x000fc800078e00ff */
[----:B------:R-:W-:-:S04]  /*0600*/  IMAD.MOV R25, RZ, RZ, -R25 ;  /* 0x000000ffff197224 */ /* 0x000fc800078e0a19 */
[----:B0-----:R-:W-:Y:S02]  /*0610*/  IMAD R13, R20, R25, R18 ;  /* 0x00000019140d7224 */ /* 0x001fe400078e0212 */
[----:B------:R0:W5:Y:S01]  /*0620*/  LDG.E R25, desc[UR8][R14.64+0x8] ;  /* 0x000008080e197981 */ /* 0x000162000c1e1900 */
[----:B------:R-:W-:Y:S02]  /*0630*/  LOP3.LUT R21, R21, 0x3, RZ, 0xfc, !PT ;  /* 0x0000000315157812 */ /* 0x000fe400078efcff */
[----:B------:R-:W-:Y:S02]  /*0640*/  MOV R18, R20 ;  /* 0x0000001400127202 */ /* 0x000fe40000000f00 */
[----:B------:R-:W-:Y:S02]  /*0650*/  ISETP.GE.AND P2, PT, R21, RZ, PT ;  /* 0x000000ff1500720c */ /* 0x000fe40003f46270 */
[----:B------:R-:W-:Y:S02]  /*0660*/  IABS R21, R21 ;  /* 0x0000001500157213 */ /* 0x000fe40000000000 */
[----:B------:R-:W-:-:S02]  /*0670*/  ISETP.GT.U32.AND P6, PT, R18, R29, PT ;  /* 0x0000001d1200720c */ /* 0x000fc40003fc4070 */
[----:B------:R-:W-:Y:S01]  /*0680*/  ISETP.GT.U32.AND P5, PT, R18, R13, PT ;  /* 0x0000000d1200720c */ /* 0x000fe20003fa4070 */
[----:B------:R-:W-:-:S04]  /*0690*/  IMAD.HI.U32 R12, R19, R21, RZ ;  /* 0x00000015130c7227 */ /* 0x000fc800078e00ff */
[----:B------:R-:W-:-:S04]  /*06a0*/  IMAD.MOV R12, RZ, RZ, -R12 ;  /* 0x000000ffff0c7224 */ /* 0x000fc800078e0a0c */
[----:B0-----:R-:W-:Y:S02]  /*06b0*/  IMAD R15, R20, R12, R21 ;  /* 0x0000000c140f7224 */ /* 0x001fe400078e0215 */
[--C-:B------:R-:W-:Y:S02]  /*06c0*/  @!P6 IMAD.IADD R29, R29, 0x1, -R20.reuse ;  /* 0x000000011d1de824 */ /* 0x100fe400078e0a14 */
[----:B------:R-:W-:Y:S01]  /*06d0*/  @!P5 IMAD.IADD R13, R13, 0x1, -R20 ;  /* 0x000000010d0dd824 */ /* 0x000fe200078e0a14 */
[C---:B------:R-:W-:Y:S02]  /*06e0*/  ISETP.GT.U32.AND P6, PT, R18.reuse, R15, PT ;  /* 0x0000000f1200720c */ /* 0x040fe40003fc4070 */
[----:B------:R-:W-:-:S11]  /*06f0*/  ISETP.GT.U32.AND P5, PT, R18, R29, PT ;  /* 0x0000001d1200720c */ /* 0x000fd60003fa4070 */
[----:B------:R-:W-:Y:S02]  /*0700*/  @!P6 IADD3 R15, PT, PT, R15, -R20, RZ ;  /* 0x800000140f0fe210 */ /* 0x000fe40007ffe0ff */
[----:B------:R-:W-:Y:S01]  /*0710*/  @!P5 IMAD.IADD R29, R29, 0x1, -R20 ;  /* 0x000000011d1dd824 */ /* 0x000fe200078e0a14 */
[C---:B------:R-:W-:Y:S02]  /*0720*/  ISETP.GT.U32.AND P5, PT, R18.reuse, R13, PT ;  /* 0x0000000d1200720c */ /* 0x040fe40003fa4070 */
[----:B------:R-:W-:Y:S01]  /*0730*/  ISETP.GT.U32.AND P6, PT, R18, R15, PT ;  /* 0x0000000f1200720c */ /* 0x000fe20003fc4070 */
[----:B------:R-:W-:-:S05]  /*0740*/  @!P4 IMAD.MOV R29, RZ, RZ, -R29 ;  /* 0x000000ffff1dc224 */ /* 0x000fca00078e0a1d */
[----:B------:R-:W-:-:S05]  /*0750*/  SEL R29, R22, R29, !P0 ;  /* 0x0000001d161d7207 */ /* 0x000fca0004000000 */
[----:B------:R-:W-:Y:S02]  /*0760*/  @!P5 IMAD.IADD R13, R13, 0x1, -R20 ;  /* 0x000000010d0dd824 */ /* 0x000fe400078e0a14 */
[----:B------:R-:W-:Y:S02]  /*0770*/  @!P6 IADD3 R15, PT, PT, R15, -R20, RZ ;  /* 0x800000140f0fe210 */ /* 0x000fe40007ffe0ff */
[----:B------:R-:W-:Y:S01]  /*0780*/  @!P3 IMAD.MOV R13, RZ, RZ, -R13 ;  /* 0x000000ffff0db224 */ /* 0x000fe200078e0a0d */
[----:B------:R-:W-:Y:S02]  /*0790*/  LEA R29, R29, UR5, 0x2 ;  /* 0x000000051d1d7c11 */ /* 0x000fe4000f8e10ff */
[----:B------:R-:W-:Y:S02]  /*07a0*/  @!P2 IADD3 R15, PT, PT, -R15, RZ, RZ ;  /* 0x000000ff0f0fa210 */ /* 0x000fe40007ffe1ff */
[C---:B------:R-:W-:Y:S01]  /*07b0*/  SEL R13, R22.reuse, R13, !P0 ;  /* 0x0000000d160d7207 */ /* 0x040fe20004000000 */
[----:B------:R-:W0:Y:S01]  /*07c0*/  LDS R12, [R29] ;  /* 0x000000001d0c7984 */ /* 0x000e220000000800 */
[----:B------:R-:W-:-:S02]  /*07d0*/  SEL R15, R22, R15, !P0 ;  /* 0x0000000f160f7207 */ /* 0x000fc40004000000 */
[----:B------:R-:W-:Y:S02]  /*07e0*/  LEA R13, R13, UR5, 0x2 ;  /* 0x000000050d0d7c11 */ /* 0x000fe4000f8e10ff */
[----:B------:R-:W-:-:S04]  /*07f0*/  LEA R15, R15, UR5, 0x2 ;  /* 0x000000050f0f7c11 */ /* 0x000fc8000f8e10ff */
[----:B------:R-:W1:Y:S04]  /*0800*/  LDS R13, [R13] ;  /* 0x000000000d0d7984 */ /* 0x000e680000000800 */
[----:B------:R-:W1:Y:S01]  /*0810*/  LDS R20, [R15] ;  /* 0x000000000f147984 */ /* 0x000e620000000800 */
[----:B----4-:R-:W-:Y:S02]  /*0820*/  ISETP.NE.AND P1, PT, R23, RZ, PT ;  /* 0x000000ff1700720c */ /* 0x010fe40003f25270 */
[----:B------:R-:W-:-:S04]  /*0830*/  ISETP.NE.AND P0, PT, R28, RZ, PT ;  /* 0x000000ff1c00720c */ /* 0x000fc80003f05270 */
[----:B------:R-:W-:-:S05]  /*0840*/  FSEL R14, RZ, 1, !P0 ;  /* 0x3f800000ff0e7808 */ /* 0x000fca0004000000 */
[----:B------:R-:W-:Y:S01]  /*0850*/  FMUL R14, R14, UR12 ;  /* 0x0000000c0e0e7c20 */ /* 0x000fe20008400000 */
[----:B0-----:R-:W-:Y:S01]  /*0860*/  FADD R12, R5, R12 ;  /* 0x0000000c050c7221 */ /* 0x001fe20000000000 */
[----:B------:R-:W-:-:S05]  /*0870*/  FSEL R5, RZ, 1, !P1 ;  /* 0x3f800000ff057808 */ /* 0x000fca0004800000 */
[----:B------:R-:W-:Y:S01]  /*0880*/  FMUL R5, R5, UR12 ;  /* 0x0000000c05057c20 */ /* 0x000fe20008400000 */
[----:B-1----:R-:W-:Y:S01]  /*0890*/  FADD R6, R6, R13 ;  /* 0x0000000d06067221 */ /* 0x002fe20000000000 */
[----:B------:R-:W-:Y:S02]  /*08a0*/  FADD R7, R7, R20 ;  /* 0x0000001407077221 */ /* 0x000fe40000000000 */
[----:B--2---:R-:W-:Y:S01]  /*08b0*/  FFMA R5, R12, R5, R27 ;  /* 0x000000050c057223 */ /* 0x004fe2000000001b */
[----:B------:R-:W-:Y:S01]  /*08c0*/  IMAD.WIDE R12, R17, 0x10, R10 ;  /* 0x00000010110c7825 */ /* 0x000fe200078e020a */
[----:B---3--:R-:W-:-:S04]  /*08d0*/  ISETP.NE.AND P2, PT, R24, RZ, PT ;  /* 0x000000ff1800720c */ /* 0x008fc80003f45270 */
[----:B------:R-:W-:-:S05]  /*08e0*/  FSEL R21, RZ, 1, !P2 ;  /* 0x3f800000ff157808 */ /* 0x000fca0005000000 */
[----:B------:R-:W-:Y:S01]  /*08f0*/  FMUL R21, R21, UR12 ;  /* 0x0000000c15157c20 */ /* 0x000fe20008400000 */
[----:B-----5:R-:W-:-:S03]  /*0900*/  FFMA R6, R6, R14, R25 ;  /* 0x0000000e06067223 */ /* 0x020fc60000000019 */
[----:B------:R-:W-:Y:S01]  /*0910*/  FFMA R7, R7, R21, R26 ;  /* 0x0000001507077223 */ /* 0x000fe2000000001a */
[----:B------:R-:W-:-:S04]  /*0920*/  IMAD.IADD R17, R0, 0x1, R17 ;  /* 0x0000000100117824 */ /* 0x000fc800078e0211 */
[----:B------:R2:W-:Y:S01]  /*0930*/  STG.E.128 desc[UR8][R12.64], R4 ;  /* 0x000000040c007986 */ /* 0x0005e2000c101d08 */
[----:B------:R-:W-:-:S13]  /*0940*/  ISETP.GE.AND P0, PT, R17, UR4, PT ;  /* 0x0000000411007c0c */ /* 0x000fda000bf06270 */
[----:B------:R-:W-:Y:S05]  /*0950*/  @!P0 BRA `(.L_x_0) ;  /* 0xfffffff800548947 */ /* 0x000fea000383ffff */
[----:B------:R-:W-:Y:S05]  /*0960*/  EXIT ;  /* 0x000000000000794d */ /* 0x000fea0003800000 */
.L_x_1:
[----:B------:R-:W-:-:S00]  /*0970*/  BRA `(.L_x_1) ;  /* 0xfffffffc00fc7947 */ /* 0x000fc0000383ffff */
[----:B------:R-:W-:-:S00]  /*0980*/  NOP ;  /* 0x0000000000007918 */ /* 0x000fc00000000000 */
[----:B------:R-:W-:-:S00]  /*0990*/  NOP ;  /* 0x0000000000007918 */ /* 0x000fc00000000000 */
[----:B------:R-:W-:-:S00]  /*09a0*/  NOP ;  /* 0x0000000000007918 */ /* 0x000fc00000000000 */
[----:B------:R-:W-:-:S00]  /*09b0*/  NOP ;  /* 0x0000000000007918 */ /* 0x000fc00000000000 */
[----:B------:R-:W-:-:S00]  /*09c0*/  NOP ;  /* 0x0000000000007918 */ /* 0x000fc00000000000 */
[----:B------:R-:W-:-:S00]  /*09d0*/  NOP ;  /* 0x0000000000007918 */ /* 0x000fc00000000000 */
[----:B------:R-:W-:-:S00]  /*09e0*/  NOP ;  /* 0x0000000000007918 */ /* 0x000fc00000000000 */
[----:B------:R-:W-:-:S00]  /*09f0*/  NOP ;  /* 0x0000000000007918 */ /* 0x000fc00000000000 */
.L_x_4:


//--------------------- .text._Z12FusedBaisAddILi10E30MaskScaleAndElemwiseAddFunctorIfEfEvT0_PT1_S4_S4_ii --------------------------
	.section	.text._Z12FusedBaisAddILi10E30MaskScaleAndElemwiseAddFunctorIfEfEvT0_PT1_S4_S4_ii,"ax",@progbits
	.align	128
        .global         _Z12FusedBaisAddILi10E30MaskScaleAndElemwiseAddFunctorIfEfEvT0_PT1_S4_S4_ii
        .type           _Z12FusedBaisAddILi10E30MaskScaleAndElemwiseAddFunctorIfEfEvT0_PT1_S4_S4_ii,@function
        .size           _Z12FusedBaisAddILi10E30MaskScaleAndElemwiseAddFunctorIfEfEvT0_PT1_S4_S4_ii,(.L_x_5 - _Z12FusedBaisAddILi10E30MaskScaleAndElemwiseAddFunctorIfEfEvT0_PT1_S4_S4_ii)
        .other          _Z12FusedBaisAddILi10E30MaskScaleAndElemwiseAddFunctorIfEfEvT0_PT1_S4_S4_ii,@"STO_CUDA_ENTRY STV_DEFAULT"
_Z12FusedBaisAddILi10E30MaskScaleAndElemwiseAddFunctorIfEfEvT0_PT1_S4_S4_ii:
.text._Z12FusedBaisAddILi10E30MaskScaleAndElemwiseAddFunctorIfEfEvT0_PT1_S4_S4_ii:
[----:B------:R-:W-:Y:S01]  /*0000*/  LDC R1, c[0x0][0x37c] ;  /* 0x0000df00ff017b82 */ /* 0x000fe20000000800 */
[----:B------:R-:W0:Y:S07]  /*0010*/  S2R R15, SR_TID.X ;  /* 0x00000000000f7919 */ /* 0x000e2e0000002100 */
[----:B------:R-:W0:Y:S01]  /*0020*/  S2UR UR4, SR_CTAID.X ;  /* 0x00000000000479c3 */ /* 0x000e220000002500 */
[----:B------:R-:W1:Y:S07]  /*0030*/  LDCU UR5, c[0x0][0x3b0] ;  /* 0x00007600ff0577ac */ /* 0x000e6e0008000800 */
[----:B------:R-:W0:Y:S02]  /*0040*/  LDC R14, c[0x0][0x360] ;  /* 0x0000d800ff0e7b82 */ /* 0x000e240000000800 */
[----:B0-----:R-:W-:-:S05]  /*0050*/  IMAD R15, R14, UR4, R15 ;  /* 0x000000040e0f7c24 */ /* 0x001fca000f8e020f */
[----:B-1----:R-:W-:-:S13]  /*0060*/  ISETP.GE.AND P0, PT, R15, UR5, PT ;  /* 0x000000050f007c0c */ /* 0x002fda000bf06270 */
[----:B------:R-:W-:Y:S05]  /*0070*/  @P0 EXIT ;  /* 0x000000000000094d */ /* 0x000fea0003800000 */
[----:B------:R-:W0:Y:S01]  /*0080*/  LDC R16, c[0x0][0x3b4] ;  /* 0x0000ed00ff107b82 */ /* 0x000e220000000800 */
[----:B------:R-:W1:Y:S01]  /*0090*/  LDCU UR4, c[0x0][0x370] ;  /* 0x00006e00ff0477ac */ /* 0x000e620008000800 */
[----:B------:R-:W2:Y:S06]  /*00a0*/  LDCU.64 UR6, c[0x0][0x358] ;  /* 0x00006b00ff0677ac */ /* 0x000eac0008000a00 */
[----:B------:R-:W3:Y:S01]  /*00b0*/  LDC R10, c[0x0][0x3b4] ;  /* 0x0000ed00ff0a7b82 */ /* 0x000ee20000000800 */
[----:B------:R-:W4:Y:S01]  /*00c0*/  LDCU UR10, c[0x0][0x3b0] ;  /* 0x00007600ff0a77ac */ /* 0x000f220008000800 */
[----:B------:R-:W0:Y:S06]  /*00d0*/  LDCU UR5, c[0x0][0x390] ;  /* 0x00007200ff0577ac */ /* 0x000e2c0008000800 */
[----:B------:R-:W1:Y:S01]  /*00e0*/  LDC.64 R2, c[0x0][0x398] ;  /* 0x0000e600ff027b82 */ /* 0x000e620000000a00 */
[----:B------:R-:W0:Y:S02]  /*00f0*/  LDCU.64 UR8, c[0x0][0x380] ;  /* 0x00007000ff0877ac */ /* 0x000e240008000a00 */
[----:B0-----:R-:W-:-:S05]  /*0100*/  IABS R0, R16 ;  /* 0x0000001000007213 */ /* 0x001fca0000000000 */
[----:B------:R-:W0:Y:S01]  /*0110*/  LDC.64 R4, c[0x0][0x388] ;  /* 0x0000e200ff047b82 */ /* 0x000e220000000a00 */
[----:B------:R-:W-:Y:S01]  /*0120*/  ISETP.NE.AND P0, PT, R16, RZ, PT ;  /* 0x000000ff1000720c */ /* 0x000fe20003f05270 */
[----:B------:R-:W5:Y:S06]  /*0130*/  I2F.RP R11, R0 ;  /* 0x00000000000b7306 */ /* 0x000f6c0000209400 */
[----:B------:R-:W0:Y:S08]  /*0140*/  LDC.64 R6, c[0x0][0x3a0] ;  /* 0x0000e800ff067b82 */ /* 0x000e300000000a00 */
[----:B------:R-:W0:Y:S01]  /*0150*/  LDC.64 R8, c[0x0][0x3a8] ;  /* 0x0000ea00ff087b82 */ /* 0x000e220000000a00 */
[----:B-----5:R-:W5:Y:S02]  /*0160*/  MUFU.RCP R11, R11 ;  /* 0x0000000b000b7308 */ /* 0x020f640000001000 */
[----:B-----5:R-:W-:-:S06]  /*0170*/  VIADD R12, R11, 0xffffffe ;  /* 0x0ffffffe0b0c7836 */ /* 0x020fcc0000000000 */
[----:B------:R5:W2:Y:S02]  /*0180*/  F2I.FTZ.U32.TRUNC.NTZ R13, R12 ;  /* 0x0000000c000d7305 */ /* 0x000aa4000021f000 */
[----:B-----5:R-:W-:Y:S02]  /*0190*/  HFMA2 R12, -RZ, RZ, 0, 0 ;  /* 0x00000000ff0c7431 */ /* 0x020fe400000001ff */
[----:B--2---:R-:W-:-:S04]  /*01a0*/  IMAD.MOV R11, RZ, RZ, -R13 ;  /* 0x000000ffff0b7224 */ /* 0x004fc800078e0a0d */
[----:B------:R-:W-:-:S04]  /*01b0*/  IMAD R11, R11, R0, RZ ;  /* 0x000000000b0b7224 */ /* 0x000fc800078e02ff */
[----:B------:R-:W-:Y:S01]  /*01c0*/  IMAD.HI.U32 R11, R13, R11, R12 ;  /* 0x0000000b0d0b7227 */ /* 0x000fe200078e000c */
[----:B------:R-:W-:-:S03]  /*01d0*/  LOP3.LUT R12, RZ, R16, RZ, 0x33, !PT ;  /* 0x00000010ff0c7212 */ /* 0x000fc600078e33ff */
[----:B01-34-:R-:W-:-:S07]  /*01e0*/  IMAD R13, R14, UR4, RZ ;  /* 0x000000040e0d7c24 */ /* 0x01bfce000f8e02ff */
.L_x_2:
[----:B------:R-:W-:Y:S02]  /*01f0*/  IABS R16, R15 ;  /* 0x0000000f00107213 */ /* 0x000fe40000000000 */
[----:B------:R-:W-:-:S03]  /*0200*/  IABS R18, R10 ;  /* 0x0000000a00127213 */ /* 0x000fc60000000000 */
[----:B------:R-:W-:-:S04]  /*0210*/  IMAD.HI.U32 R14, R11, R16, RZ ;  /* 0x000000100b0e7227 */ /* 0x000fc800078e00ff */
[----:B------:R-:W-:Y:S01]  /*0220*/  IMAD.MOV R17, RZ, RZ, -R14 ;  /* 0x000000ffff117224 */ /* 0x000fe200078e0a0e */
[----:B------:R-:W-:-:S03]  /*0230*/  SHF.R.S32.HI R14, RZ, 0x1f, R15 ;  /* 0x0000001fff0e7819 */ /* 0x000fc6000001140f */
[----:B------:R-:W-:-:S05]  /*0240*/  IMAD R17, R18, R17, R16 ;  /* 0x0000001112117224 */ /* 0x000fca00078e0210 */
[----:B------:R-:W-:-:S13]  /*0250*/  ISETP.GT.U32.AND P1, PT, R0, R17, PT ;  /* 0x000000110000720c */ /* 0x000fda0003f24070 */
[----:B------:R-:W-:Y:S02]  /*0260*/  @!P1 IADD3 R17, PT, PT, R17, -R18, RZ ;  /* 0x8000001211119210 */ /* 0x000fe40007ffe0ff */
[----:B------:R-:W-:Y:S02]  /*0270*/  ISETP.GE.AND P1, PT, R15, RZ, PT ;  /* 0x000000ff0f00720c */ /* 0x000fe40003f26270 */
[----:B------:R-:W-:-:S13]  /*0280*/  ISETP.GT.U32.AND P2, PT, R0, R17, PT ;  /* 0x000000110000720c */ /* 0x000fda0003f44070 */
[----:B------:R-:W-:Y:S01]  /*0290*/  @!P2 IMAD.IADD R17, R17, 0x1, -R18 ;  /* 0x000000011111a824 */ /* 0x000fe200078e0a12 */
[----:B------:R-:W-:-:S04]  /*02a0*/  IADD3 R16, P2, PT, R15, UR8, RZ ;  /* 0x000000080f107c10 */ /* 0x000fc8000ff5e0ff */
[----:B------:R-:W-:Y:S02]  /*02b0*/  MOV R19, R17 ;  /* 0x0000001100137202 */ /* 0x000fe40000000f00 */
[----:B------:R-:W-:-:S03]  /*02c0*/  IADD3.X R17, PT, PT, R14, UR9, RZ, P2, !PT ;  /* 0x000000090e117c10 */ /* 0x000fc600097fe4ff */
[----:B------:R-:W-:Y:S02]  /*02d0*/  @!P1 IMAD.MOV R19, RZ, RZ, -R19 ;  /* 0x000000ffff139224 */ /* 0x000fe400078e0a13 */
[----:B------:R-:W2:Y:S01]  /*02e0*/  LDG.E.U8 R16, desc[UR6][R16.64] ;  /* 0x0000000610107981 */ /* 0x000ea2000c1e1100 */
[C---:B------:R-:W-:Y:S02]  /*02f0*/  IMAD.WIDE R22, R15.reuse, 0x4, R2 ;  /* 0x000000040f167825 */ /* 0x040fe400078e0202 */
[----:B------:R-:W-:Y:S02]  /*0300*/  SEL R19, R12, R19, !P0 ;  /* 0x000000130c137207 */ /* 0x000fe40004000000 */
[----:B------:R-:W-:Y:S02]  /*0310*/  IMAD.WIDE R20, R15, 0x4, R4 ;  /* 0x000000040f147825 */ /* 0x000fe400078e0204 */
[----:B------:R-:W3:Y:S02]  /*0320*/  LDG.E R23, desc[UR6][R22.64] ;  /* 0x0000000616177981 */ /* 0x000ee4000c1e1900 */
[----:B------:R-:W-:-:S02]  /*0330*/  IMAD.WIDE R18, R19, 0x4, R8 ;  /* 0x0000000413127825 */ /* 0x000fc400078e0208 */
[----:B------:R-:W4:Y:S04]  /*0340*/  LDG.E R21, desc[UR6][R20.64] ;  /* 0x0000000614157981 */ /* 0x000f28000c1e1900 */
[----:B------:R-:W3:Y:S01]  /*0350*/  LDG.E R18, desc[UR6][R18.64] ;  /* 0x0000000612127981 */ /* 0x000ee2000c1e1900 */
[----:B--2---:R-:W-:-:S04]  /*0360*/  ISETP.NE.AND P1, PT, R16, RZ, PT ;  /* 0x000000ff1000720c */ /* 0x004fc80003f25270 */
[----:B------:R-:W-:-:S05]  /*0370*/  FSEL R14, RZ, 1, !P1 ;  /* 0x3f800000ff0e7808 */ /* 0x000fca0004800000 */
[----:B------:R-:W-:Y:S01]  /*0380*/  FMUL R25, R14, UR5 ;  /* 0x000000050e197c20 */ /* 0x000fe20008400000 */
[----:B------:R-:W-:-:S04]  /*0390*/  IMAD.WIDE R16, R15, 0x4, R6 ;  /* 0x000000040f107825 */ /* 0x000fc800078e0206 */
[----:B---3--:R-:W-:-:S04]  /*03a0*/  FADD R14, R23, R18 ;  /* 0x00000012170e7221 */ /* 0x008fc80000000000 */
[----:B----4-:R-:W-:Y:S01]  /*03b0*/  FFMA R25, R14, R25, R21 ;  /* 0x000000190e197223 */ /* 0x010fe20000000015 */
[----:B------:R-:W-:-:S04]  /*03c0*/  IADD3 R15, PT, PT, R13, R15, RZ ;  /* 0x0000000f0d0f7210 */ /* 0x000fc80007ffe0ff */
[----:B------:R0:W-:Y:S01]  /*03d0*/  STG.E desc[UR6][R16.64], R25 ;  /* 0x0000001910007986 */ /* 0x0001e2000c101906 */
[----:B------:R-:W-:-:S13]  /*03e0*/  ISETP.GE.AND P1, PT, R15, UR10, PT ;  /* 0x0000000a0f007c0c */ /* 0x000fda000bf26270 */
[----:B0-----:R-:W-:Y:S05]  /*03f0*/  @!P1 BRA `(.L_x_2) ;  /* 0xfffffffc007c9947 */ /* 0x001fea000383ffff */
[----:B------:R-:W-:Y:S05]  /*0400*/  EXIT ;  /* 0x000000000000794d */ /* 0x000fea0003800000 */
.L_x_3:
        /* <DEDUP_REMOVED lines=15> */
.L_x_5:


//--------------------- .nv.shared._Z19FusedBaisAddVecSmemILi10E30MaskScaleAndElemwiseAddFunctorIfEfEvT0_PT1_S4_S4_ii --------------------------
	.section	.nv.shared._Z19FusedBaisAddVecSmemILi10E30MaskScaleAndElemwiseAddFunctorIfEfEvT0_PT1_S4_S4_ii,"aw",@nobits
	.sectionflags	@""
	.align	4
.nv.shared._Z19FusedBaisAddVecSmemILi10E30MaskScaleAndElemwiseAddFunctorIfEfEvT0_PT1_S4_S4_ii:
	.zero		1064


//--------------------- .nv.shared.reserved.0     --------------------------
	.section	.nv.shared.reserved.0,"aw",@nobits
	.weak		__nv_reservedSMEM_offset_0_alias
	.size		__nv_reservedSMEM_offset_0_alias, 0, 64
	.other		__nv_reservedSMEM_offset_0_alias,@"STO_CUDA_RESERVED_SHARED STV_DEFAULT"
__nv_reservedSMEM_offset_0_alias:
	.zero		0
	.zero		64


//--------------------- .nv.constant0._Z19FusedBaisAddVecSmemILi10E30MaskScaleAndElemwiseAddFunctorIfEfEvT0_PT1_S4_S4_ii --------------------------
	.section	.nv.constant0._Z19FusedBaisAddVecSmemILi10E30MaskScaleAndElemwiseAddFunctorIfEfEvT0_PT1_S4_S4_ii,"a",@progbits
	.sectionflags	@""
	.align	4
.nv.constant0._Z19FusedBaisAddVecSmemILi10E30MaskScaleAndElemwiseAddFunctorIfEfEvT0_PT1_S4_S4_ii:
	.zero		952


//--------------------- .nv.constant0._Z12FusedBaisAddILi10E30MaskScaleAndElemwiseAddFunctorIfEfEvT0_PT1_S4_S4_ii --------------------------
	.section	.nv.constant0._Z12FusedBaisAddILi10E30MaskScaleAndElemwiseAddFunctorIfEfEvT0_PT1_S4_S4_ii,"a",@progbits
	.sectionflags	@""
	.align	4
.nv.constant0._Z12FusedBaisAddILi10E30MaskScaleAndElemwiseAddFunctorIfEfEvT0_PT1_S4_S4_ii:
	.zero		952


//--------------------- SYMBOLS --------------------------

	.type		.nv.reservedSmem.offset0,@object
	.size		.nv.reservedSmem.offset0,0x4
	.type		.nv.reservedSmem.cap,@object
	.size		.nv.reservedSmem.cap,0x4
